//
// Generated by NVIDIA NVVM Compiler
//
// Compiler Build ID: CL-36424714
// Cuda compilation tools, release 13.0, V13.0.88
// Based on NVVM 20.0.0
//

.version 9.0
.target sm_100
.address_size 64

	// .globl	_Z12vectorSquarePKfPfm

.visible .entry _Z12vectorSquarePKfPfm(
	.param .u64 .ptr .align 1 _Z12vectorSquarePKfPfm_param_0,
	.param .u64 .ptr .align 1 _Z12vectorSquarePKfPfm_param_1,
	.param .u64 _Z12vectorSquarePKfPfm_param_2
)
{
	.reg .pred 	%p<2>;
	.reg .b32 	%r<5>;
	.reg .b32 	%f<3>;
	.reg .b64 	%rd<10>;

	ld.param.u64 	%rd2, [_Z12vectorSquarePKfPfm_param_0];
	ld.param.u64 	%rd3, [_Z12vectorSquarePKfPfm_param_1];
	ld.param.u64 	%rd4, [_Z12vectorSquarePKfPfm_param_2];
	mov.u32 	%r1, %ntid.x;
	mov.u32 	%r2, %ctaid.x;
	mov.u32 	%r3, %tid.x;
	mad.lo.s32 	%r4, %r1, %r2, %r3;
	cvt.s64.s32 	%rd1, %r4;
	setp.le.u64 	%p1, %rd4, %rd1;
	@%p1 bra 	$L__BB0_2;
	cvta.to.global.u64 	%rd5, %rd2;
	cvta.to.global.u64 	%rd6, %rd3;
	shl.b64 	%rd7, %rd1, 2;
	add.s64 	%rd8, %rd5, %rd7;
	ld.global.f32 	%f1, [%rd8];
	mul.f32 	%f2, %f1, %f1;
	add.s64 	%rd9, %rd6, %rd7;
	st.global.f32 	[%rd9], %f2;
$L__BB0_2:
	ret;

}


// ===== COMPILED SASS (sm_100) =====

	.target	sm_100

	.elftype	@"ET_EXEC"


//--------------------- .note.nv.tkinfo           --------------------------
	.section	.note.nv.tkinfo,"",@"SHT_NOTE"
	.sectionflags	@"SHF_NOTE_NV_TKINFO"
	.tkinfo
        /*0018*/ 	.word	0x00000002
        /*0030*/ 	.string	""
        /*0030*/ 	.string	"ptxas"
        /*0030*/ 	.string	"Cuda compilation tools, release 13.0, V13.0.88"
        /*0030*/ 	.string	"Build cuda_13.0.r13.0/compiler.36424714_0"
        /*0030*/ 	.string	"-arch sm_100 -m 64 "



//--------------------- .note.nv.cuinfo           --------------------------
	.section	.note.nv.cuinfo,"",@"SHT_NOTE"
	.sectionflags	@"SHF_NOTE_NV_CUINFO"
        /*0018*/ 	.short	0x0002
        /*001a*/ 	.short	0x0064
        /*001c*/ 	.short	0x0082
	.zero		2


//--------------------- .nv.info                  --------------------------
	.section	.nv.info,"",@"SHT_CUDA_INFO"
	.align	4


	//----- nvinfo : EIATTR_REGCOUNT
	.align		4
        /*0000*/ 	.byte	0x04, 0x2f
        /*0002*/ 	.short	(.L_1 - .L_0)
	.align		4
.L_0:
        /*0004*/ 	.word	index@(_Z12vectorSquarePKfPfm)
        /*0008*/ 	.word	0x0000000a


	//----- nvinfo : EIATTR_FRAME_SIZE
	.align		4
.L_1:
        /*000c*/ 	.byte	0x04, 0x11
        /*000e*/ 	.short	(.L_3 - .L_2)
	.align		4
.L_2:
        /*0010*/ 	.word	index@(_Z12vectorSquarePKfPfm)
        /*0014*/ 	.word	0x00000000


	//----- nvinfo : EIATTR_MIN_STACK_SIZE
	.align		4
.L_3:
        /*0018*/ 	.byte	0x04, 0x12
        /*001a*/ 	.short	(.L_5 - .L_4)
	.align		4
.L_4:
        /*001c*/ 	.word	index@(_Z12vectorSquarePKfPfm)
        /*0020*/ 	.word	0x00000000
.L_5:


//--------------------- .nv.compat                --------------------------
	.section	.nv.compat,"",@"SHT_CUDA_COMPAT_INFO"
	.align	4
        /*0000*/ 	.byte	0x02, 0x09, 0x00, 0x00, 0x02, 0x02, 0x01, 0x00, 0x02, 0x05, 0x05, 0x00, 0x03, 0x07, 0x01, 0x01
        /*0010*/ 	.byte	0x02, 0x03, 0x00, 0x00, 0x02, 0x06, 0x01, 0x00, 0x04, 0x0b, 0x08, 0x00, 0x09, 0x00, 0x00, 0x00
        /*0020*/ 	.byte	0x00, 0x00, 0x00, 0x00


//--------------------- .nv.info._Z12vectorSquarePKfPfm --------------------------
	.section	.nv.info._Z12vectorSquarePKfPfm,"",@"SHT_CUDA_INFO"
	.sectionflags	@""
	.align	4


	//----- nvinfo : EIATTR_CUDA_API_VERSION
	.align		4
        /*0000*/ 	.byte	0x04, 0x37
        /*0002*/ 	.short	(.L_7 - .L_6)
.L_6:
        /*0004*/ 	.word	0x00000082


	//----- nvinfo : EIATTR_KPARAM_INFO
	.align		4
.L_7:
        /*0008*/ 	.byte	0x04, 0x17
        /*000a*/ 	.short	(.L_9 - .L_8)
.L_8:
        /*000c*/ 	.word	0x00000000
        /*0010*/ 	.short	0x0002
        /*0012*/ 	.short	0x0010
        /*0014*/ 	.byte	0x00, 0xf0, 0x21, 0x00


	//----- nvinfo : EIATTR_KPARAM_INFO
	.align		4
.L_9:
        /*0018*/ 	.byte	0x04, 0x17
        /*001a*/ 	.short	(.L_11 - .L_10)
.L_10:
        /*001c*/ 	.word	0x00000000
        /*0020*/ 	.short	0x0001
        /*0022*/ 	.short	0x0008
        /*0024*/ 	.byte	0x00, 0xf5, 0x21, 0x00


	//----- nvinfo : EIATTR_KPARAM_INFO
	.align		4
.L_11:
        /*0028*/ 	.byte	0x04, 0x17
        /*002a*/ 	.short	(.L_13 - .L_12)
.L_12:
        /*002c*/ 	.word	0x00000000
        /*0030*/ 	.short	0x0000
        /*0032*/ 	.short	0x0000
        /*0034*/ 	.byte	0x00, 0xf5, 0x21, 0x00


	//----- nvinfo : EIATTR_SPARSE_MMA_MASK
	.align		4
.L_13:
        /*0038*/ 	.byte	0x03, 0x50
        /*003a*/ 	.short	0x0000


	//----- nvinfo : EIATTR_MAXREG_COUNT
	.align		4
        /*003c*/ 	.byte	0x03, 0x1b
        /*003e*/ 	.short	0x00ff


	//----- nvinfo : EIATTR_MERCURY_ISA_VERSION
	.align		4
        /*0040*/ 	.byte	0x03, 0x5f
        /*0042*/ 	.short	0x0101


	//----- nvinfo : EIATTR_VRC_CTA_INIT_COUNT
	.align		4
        /*0044*/ 	.byte	0x02, 0x4a
	.zero		1
	.zero		1


	//----- nvinfo : EIATTR_EXIT_INSTR_OFFSETS
	.align		4
        /*0048*/ 	.byte	0x04, 0x1c
        /*004a*/ 	.short	(.L_15 - .L_14)


	//   ....[0]....
.L_14:
        /*004c*/ 	.word	0x00000090


	//   ....[1]....
        /*0050*/ 	.word	0x00000150


	//----- nvinfo : EIATTR_CBANK_PARAM_SIZE
	.align		4
.L_15:
        /*0054*/ 	.byte	0x03, 0x19
        /*0056*/ 	.short	0x0018


	//----- nvinfo : EIATTR_PARAM_CBANK
	.align		4
        /*0058*/ 	.byte	0x04, 0x0a
        /*005a*/ 	.short	(.L_17 - .L_16)
	.align		4
.L_16:
        /*005c*/ 	.word	index@(.nv.constant0._Z12vectorSquarePKfPfm)
        /*0060*/ 	.short	0x0380
        /*0062*/ 	.short	0x0018


	//----- nvinfo : EIATTR_SW_WAR
	.align		4
.L_17:
        /*0064*/ 	.byte	0x04, 0x36
        /*0066*/ 	.short	(.L_19 - .L_18)
.L_18:
        /*0068*/ 	.word	0x00000008
.L_19:


//--------------------- .nv.callgraph             --------------------------
	.section	.nv.callgraph,"",@"SHT_CUDA_CALLGRAPH"
	.align	4
	.sectionentsize	8
	.align		4
        /*0000*/ 	.word	0x00000000
	.align		4
        /*0004*/ 	.word	0xffffffff
	.align		4
        /*0008*/ 	.word	0x00000000
	.align		4
        /*000c*/ 	.word	0xfffffffe
	.align		4
        /*0010*/ 	.word	0x00000000
	.align		4
        /*0014*/ 	.word	0xfffffffd
	.align		4
        /*0018*/ 	.word	0x00000000
	.align		4
        /*001c*/ 	.word	0xfffffffc


//--------------------- .text._Z12vectorSquarePKfPfm --------------------------
	.section	.text._Z12vectorSquarePKfPfm,"ax",@progbits
	.align	128
        .global         _Z12vectorSquarePKfPfm
        .type           _Z12vectorSquarePKfPfm,@function
        .size           _Z12vectorSquarePKfPfm,(.L_x_1 - _Z12vectorSquarePKfPfm)
        .other          _Z12vectorSquarePKfPfm,@"STO_CUDA_ENTRY STV_DEFAULT"
_Z12vectorSquarePKfPfm:
.text._Z12vectorSquarePKfPfm:
[----:B------:R-:W-:Y:S01]  /*0000*/  LDC R1, c[0x0][0x37c] ;  /* 0x0000df00ff017b82 */ /* 0x000fe20000000800 */
[----:B------:R-:W0:Y:S01]  /*0010*/  S2R R0, SR_CTAID.X ;  /* 0x0000000000007919 */ /* 0x000e220000002500 */
[----:B------:R-:W0:Y:S01]  /*0020*/  LDCU UR4, c[0x0][0x360] ;  /* 0x00006c00ff0477ac */ /* 0x000e220008000800 */
[----:B------:R-:W0:Y:S01]  /*0030*/  S2R R3, SR_TID.X ;  /* 0x0000000000037919 */ /* 0x000e220000002100 */
[----:B------:R-:W1:Y:S01]  /*0040*/  LDCU.64 UR6, c[0x0][0x390] ;  /* 0x00007200ff0677ac */ /* 0x000e620008000a00 */
[----:B0-----:R-:W-:-:S05]  /*0050*/  IMAD R0, R0, UR4, R3 ;  /* 0x0000000400007c24 */ /* 0x001fca000f8e0203 */
[----:B-1----:R-:W-:Y:S02]  /*0060*/  ISETP.GE.U32.AND P0, PT, R0, UR6, PT ;  /* 0x0000000600007c0c */ /* 0x002fe4000bf06070 */
[----:B------:R-:W-:-:S04]  /*0070*/  SHF.R.S32.HI R3, RZ, 0x1f, R0 ;  /* 0x0000001fff037819 */ /* 0x000fc80000011400 */
[----:B------:R-:W-:-:S13]  /*0080*/  ISETP.GE.U32.AND.EX P0, PT, R3, UR7, PT, P0 ;  /* 0x0000000703007c0c */ /* 0x000fda000bf06100 */
[----:B------:R-:W-:Y:S05]  /*0090*/  @P0 EXIT ;  /* 0x000000000000094d */ /* 0x000fea0003800000 */
[----:B------:R-:W0:Y:S01]  /*00a0*/  LDCU.128 UR8, c[0x0][0x380] ;  /* 0x00007000ff0877ac */ /* 0x000e220008000c00 */
[C---:B------:R-:W-:Y:S01]  /*00b0*/  IMAD.SHL.U32 R4, R0.reuse, 0x4, RZ ;  /* 0x0000000400047824 */ /* 0x040fe200078e00ff */
[----:B------:R-:W-:Y:S01]  /*00c0*/  SHF.L.U64.HI R0, R0, 0x2, R3 ;  /* 0x0000000200007819 */ /* 0x000fe20000010203 */
[----:B------:R-:W1:Y:S03]  /*00d0*/  LDCU.64 UR4, c[0x0][0x358] ;  /* 0x00006b00ff0477ac */ /* 0x000e660008000a00 */
[----:B0-----:R-:W-:-:S04]  /*00e0*/  IADD3 R2, P0, PT, R4, UR8, RZ ;  /* 0x0000000804027c10 */ /* 0x001fc8000ff1e0ff */
[----:B------:R-:W-:-:S05]  /*00f0*/  IADD3.X R3, PT, PT, R0, UR9, RZ, P0, !PT ;  /* 0x0000000900037c10 */ /* 0x000fca00087fe4ff */
[----:B-1----:R-:W2:Y:S01]  /*0100*/  LDG.E R2, desc[UR4][R2.64] ;  /* 0x0000000402027981 */ /* 0x002ea2000c1e1900 */
[----:B------:R-:W-:-:S04]  /*0110*/  IADD3 R4, P0, PT, R4, UR10, RZ ;  /* 0x0000000a04047c10 */ /* 0x000fc8000ff1e0ff */
[----:B------:R-:W-:Y:S01]  /*0120*/  IADD3.X R5, PT, PT, R0, UR11, RZ, P0, !PT ;  /* 0x0000000b00057c10 */ /* 0x000fe200087fe4ff */
[----:B--2---:R-:W-:-:S05]  /*0130*/  FMUL R7, R2, R2 ;  /* 0x0000000202077220 */ /* 0x004fca0000400000 */
[----:B------:R-:W-:Y:S01]  /*0140*/  STG.E desc[UR4][R4.64], R7 ;  /* 0x0000000704007986 */ /* 0x000fe2000c101904 */
[----:B------:R-:W-:Y:S05]  /*0150*/  EXIT ;  /* 0x000000000000794d */ /* 0x000fea0003800000 */
.L_x_0:
[----:B------:R-:W-:-:S00]  /*0160*/  BRA `(.L_x_0) ;  /* 0xfffffffc00fc7947 */ /* 0x000fc0000383ffff */
[----:B------:R-:W-:-:S00]  /*0170*/  NOP ;  /* 0x0000000000007918 */ /* 0x000fc00000000000 */
        /* <DEDUP_REMOVED lines=8> */
.L_x_1:


//--------------------- .nv.shared.reserved.0     --------------------------
	.section	.nv.shared.reserved.0,"aw",@nobits
	.weak		__nv_reservedSMEM_offset_0_alias
	.size		__nv_reservedSMEM_offset_0_alias, 0, 64
	.other		__nv_reservedSMEM_offset_0_alias,@"STO_CUDA_RESERVED_SHARED STV_DEFAULT"
__nv_reservedSMEM_offset_0_alias:
	.zero		0
	.zero		64


//--------------------- .nv.constant0._Z12vectorSquarePKfPfm --------------------------
	.section	.nv.constant0._Z12vectorSquarePKfPfm,"a",@progbits
	.sectionflags	@""
	.align	4
.nv.constant0._Z12vectorSquarePKfPfm:
	.zero		920


//--------------------- SYMBOLS --------------------------

	.type		.nv.reservedSmem.offset0,@object
	.size		.nv.reservedSmem.offset0,0x4
